//
// Generated by NVIDIA NVVM Compiler
//
// Compiler Build ID: CL-36424714
// Cuda compilation tools, release 13.0, V13.0.88
// Based on NVVM 20.0.0
//

.version 9.0
.target sm_100
.address_size 64

	// .globl	_Z10cuda_hellov
.extern .func  (.param .b32 func_retval0) vprintf
(
	.param .b64 vprintf_param_0,
	.param .b64 vprintf_param_1
)
;
.global .align 1 .b8 $str[26] = {72, 101, 108, 108, 111, 32, 87, 111, 114, 108, 100, 32, 102, 114, 111, 109, 32, 71, 80, 85, 33, 32, 37, 100, 10};

.visible .entry _Z10cuda_hellov()
{
	.local .align 8 .b8 	__local_depot0[8];
	.reg .b64 	%SP;
	.reg .b64 	%SPL;
	.reg .b32 	%r<4>;
	.reg .b64 	%rd<5>;

	mov.u64 	%SPL, __local_depot0;
	cvta.local.u64 	%SP, %SPL;
	add.u64 	%rd1, %SP, 0;
	add.u64 	%rd2, %SPL, 0;
	mov.u32 	%r1, %tid.x;
	st.local.u32 	[%rd2], %r1;
	mov.u64 	%rd3, $str;
	cvta.global.u64 	%rd4, %rd3;
	{ // callseq 0, 0
	.param .b64 param0;
	st.param.b64 	[param0], %rd4;
	.param .b64 param1;
	st.param.b64 	[param1], %rd1;
	.param .b32 retval0;
	call.uni (retval0), 
	vprintf, 
	(
	param0, 
	param1
	);
	ld.param.b32 	%r2, [retval0];
	} // callseq 0
	ret;

}


// ===== COMPILED SASS (sm_100) =====

	.target	sm_100

	.elftype	@"ET_EXEC"


//--------------------- .note.nv.tkinfo           --------------------------
	.section	.note.nv.tkinfo,"",@"SHT_NOTE"
	.sectionflags	@"SHF_NOTE_NV_TKINFO"
	.tkinfo
        /*0018*/ 	.word	0x00000002
        /*0030*/ 	.string	""
        /*0030*/ 	.string	"ptxas"
        /*0030*/ 	.string	"Cuda compilation tools, release 13.0, V13.0.88"
        /*0030*/ 	.string	"Build cuda_13.0.r13.0/compiler.36424714_0"
        /*0030*/ 	.string	"-arch sm_100 -m 64 "



//--------------------- .note.nv.cuinfo           --------------------------
	.section	.note.nv.cuinfo,"",@"SHT_NOTE"
	.sectionflags	@"SHF_NOTE_NV_CUINFO"
        /*0018*/ 	.short	0x0002
        /*001a*/ 	.short	0x0064
        /*001c*/ 	.short	0x0082
	.zero		2


//--------------------- .nv.info                  --------------------------
	.section	.nv.info,"",@"SHT_CUDA_INFO"
	.align	4


	//----- nvinfo : EIATTR_REGCOUNT
	.align		4
        /*0000*/ 	.byte	0x04, 0x2f
        /*0002*/ 	.short	(.L_2 - .L_1)
	.align		4
.L_1:
        /*0004*/ 	.word	index@(_Z10cuda_hellov)
        /*0008*/ 	.word	0x00000018


	//----- nvinfo : EIATTR_FRAME_SIZE
	.align		4
.L_2:
        /*000c*/ 	.byte	0x04, 0x11
        /*000e*/ 	.short	(.L_4 - .L_3)
	.align		4
.L_3:
        /*0010*/ 	.word	index@(_Z10cuda_hellov)
        /*0014*/ 	.word	0x00000008


	//----- nvinfo : EIATTR_MIN_STACK_SIZE
	.align		4
.L_4:
        /*0018*/ 	.byte	0x04, 0x12
        /*001a*/ 	.short	(.L_6 - .L_5)
	.align		4
.L_5:
        /*001c*/ 	.word	index@(_Z10cuda_hellov)
        /*0020*/ 	.word	0x00000008
.L_6:


//--------------------- .nv.compat                --------------------------
	.section	.nv.compat,"",@"SHT_CUDA_COMPAT_INFO"
	.align	4
        /*0000*/ 	.byte	0x02, 0x09, 0x00, 0x00, 0x02, 0x02, 0x01, 0x00, 0x02, 0x05, 0x05, 0x00, 0x03, 0x07, 0x01, 0x01
        /*0010*/ 	.byte	0x02, 0x03, 0x00, 0x00, 0x02, 0x06, 0x01, 0x00, 0x04, 0x0b, 0x08, 0x00, 0x09, 0x00, 0x00, 0x00
        /*0020*/ 	.byte	0x00, 0x00, 0x00, 0x00


//--------------------- .nv.info._Z10cuda_hellov  --------------------------
	.section	.nv.info._Z10cuda_hellov,"",@"SHT_CUDA_INFO"
	.sectionflags	@""
	.align	4


	//----- nvinfo : EIATTR_CUDA_API_VERSION
	.align		4
        /*0000*/ 	.byte	0x04, 0x37
        /*0002*/ 	.short	(.L_8 - .L_7)
.L_7:
        /*0004*/ 	.word	0x00000082


	//----- nvinfo : EIATTR_SPARSE_MMA_MASK
	.align		4
.L_8:
        /*0008*/ 	.byte	0x03, 0x50
        /*000a*/ 	.short	0x0000


	//----- nvinfo : EIATTR_MAXREG_COUNT
	.align		4
        /*000c*/ 	.byte	0x03, 0x1b
        /*000e*/ 	.short	0x00ff


	//----- nvinfo : EIATTR_EXTERNS
	.align		4
        /*0010*/ 	.byte	0x04, 0x0f
        /*0012*/ 	.short	(.L_10 - .L_9)


	//   ....[0]....
	.align		4
.L_9:
        /*0014*/ 	.word	index@(vprintf)


	//----- nvinfo : EIATTR_MERCURY_ISA_VERSION
	.align		4
.L_10:
        /*0018*/ 	.byte	0x03, 0x5f
        /*001a*/ 	.short	0x0101


	//----- nvinfo : EIATTR_VRC_CTA_INIT_COUNT
	.align		4
        /*001c*/ 	.byte	0x02, 0x4a
	.zero		1
	.zero		1


	//----- nvinfo : EIATTR_SYSCALL_OFFSETS
	.align		4
        /*0020*/ 	.byte	0x04, 0x46
        /*0022*/ 	.short	(.L_12 - .L_11)


	//   ....[0]....
.L_11:
        /*0024*/ 	.word	0x000000e0


	//----- nvinfo : EIATTR_EXIT_INSTR_OFFSETS
	.align		4
.L_12:
        /*0028*/ 	.byte	0x04, 0x1c
        /*002a*/ 	.short	(.L_14 - .L_13)


	//   ....[0]....
.L_13:
        /*002c*/ 	.word	0x000000f0


	//----- nvinfo : EIATTR_SW_WAR
	.align		4
.L_14:
        /*0030*/ 	.byte	0x04, 0x36
        /*0032*/ 	.short	(.L_16 - .L_15)
.L_15:
        /*0034*/ 	.word	0x00000008
.L_16:


//--------------------- .nv.callgraph             --------------------------
	.section	.nv.callgraph,"",@"SHT_CUDA_CALLGRAPH"
	.align	4
	.sectionentsize	8
	.align		4
        /*0000*/ 	.word	0x00000000
	.align		4
        /*0004*/ 	.word	0xffffffff
	.align		4
        /*0008*/ 	.word	index@(_Z10cuda_hellov)
	.align		4
        /*000c*/ 	.word	index@(vprintf)
	.align		4
        /*0010*/ 	.word	0x00000000
	.align		4
        /*0014*/ 	.word	0xfffffffe
	.align		4
        /*0018*/ 	.word	0x00000000
	.align		4
        /*001c*/ 	.word	0xfffffffd
	.align		4
        /*0020*/ 	.word	0x00000000
	.align		4
        /*0024*/ 	.word	0xfffffffc


//--------------------- .nv.constant4             --------------------------
	.section	.nv.constant4,"a",@progbits
	.align	8
	.align		8
.nv.constant4:
        /*0000*/ 	.dword	vprintf
	.align		8
        /*0008*/ 	.dword	$str


//--------------------- .text._Z10cuda_hellov     --------------------------
	.section	.text._Z10cuda_hellov,"ax",@progbits
	.align	128
        .global         _Z10cuda_hellov
        .type           _Z10cuda_hellov,@function
        .size           _Z10cuda_hellov,(.L_x_2 - _Z10cuda_hellov)
        .other          _Z10cuda_hellov,@"STO_CUDA_ENTRY STV_DEFAULT"
_Z10cuda_hellov:
.text._Z10cuda_hellov:
[----:B------:R-:W0:Y:S01]  /*0000*/  LDC R1, c[0x0][0x37c] ;  /* 0x0000df00ff017b82 */ /* 0x000e220000000800 */
[----:B------:R-:W1:Y:S01]  /*0010*/  S2R R8, SR_TID.X ;  /* 0x0000000000087919 */ /* 0x000e620000002100 */
[----:B0-----:R-:W-:Y:S01]  /*0020*/  VIADD R1, R1, 0xfffffff8 ;  /* 0xfffffff801017836 */ /* 0x001fe20000000000 */
[----:B------:R-:W-:Y:S01]  /*0030*/  MOV R0, 0x0 ;  /* 0x0000000000007802 */ /* 0x000fe20000000f00 */
[----:B------:R-:W0:Y:S04]  /*0040*/  LDCU UR4, c[0x0][0x2f8] ;  /* 0x00005f00ff0477ac */ /* 0x000e280008000800 */
[----:B------:R2:W3:Y:S01]  /*0050*/  LDC.64 R2, c[0x4][R0] ;  /* 0x0100000000027b82 */ /* 0x0004e20000000a00 */
[----:B------:R-:W4:Y:S01]  /*0060*/  LDCU.64 UR6, c[0x4][0x8] ;  /* 0x01000100ff0677ac */ /* 0x000f220008000a00 */
[----:B------:R-:W5:Y:S01]  /*0070*/  LDCU UR5, c[0x0][0x2fc] ;  /* 0x00005f80ff0577ac */ /* 0x000f620008000800 */
[----:B0-----:R-:W-:Y:S01]  /*0080*/  IADD3 R6, P0, PT, R1, UR4, RZ ;  /* 0x0000000401067c10 */ /* 0x001fe2000ff1e0ff */
[----:B----4-:R-:W-:Y:S01]  /*0090*/  IMAD.U32 R4, RZ, RZ, UR6 ;  /* 0x00000006ff047e24 */ /* 0x010fe2000f8e00ff */
[----:B------:R-:W-:-:S03]  /*00a0*/  MOV R5, UR7 ;  /* 0x0000000700057c02 */ /* 0x000fc60008000f00 */
[----:B-----5:R-:W-:Y:S01]  /*00b0*/  IMAD.X R7, RZ, RZ, UR5, P0 ;  /* 0x00000005ff077e24 */ /* 0x020fe200080e06ff */
[----:B-1----:R2:W-:Y:S07]  /*00c0*/  STL [R1], R8 ;  /* 0x0000000801007387 */ /* 0x0025ee0000100800 */
[----:B------:R-:W-:-:S07]  /*00d0*/  LEPC R20, `(.L_x_0) ;  /* 0x000000001014794e */ /* 0x000fce0000000000 */
[----:B--23--:R-:W-:Y:S05]  /*00e0*/  CALL.ABS.NOINC R2 ;  /* 0x0000000002007343 */ /* 0x00cfea0003c00000 */
.L_x_0:
[----:B------:R-:W-:Y:S05]  /*00f0*/  EXIT ;  /* 0x000000000000794d */ /* 0x000fea0003800000 */
.L_x_1:
[----:B------:R-:W-:-:S00]  /*0100*/  BRA `(.L_x_1) ;  /* 0xfffffffc00fc7947 */ /* 0x000fc0000383ffff */
[----:B------:R-:W-:-:S00]  /*0110*/  NOP ;  /* 0x0000000000007918 */ /* 0x000fc00000000000 */
        /* <DEDUP_REMOVED lines=14> */
.L_x_2:


//--------------------- .nv.global.init           --------------------------
	.section	.nv.global.init,"aw",@progbits
.nv.global.init:
	.type		$str,@object
	.size		$str,(.L_0 - $str)
$str:
        /*0000*/ 	.byte	0x48, 0x65, 0x6c, 0x6c, 0x6f, 0x20, 0x57, 0x6f, 0x72, 0x6c, 0x64, 0x20, 0x66, 0x72, 0x6f, 0x6d
        /*0010*/ 	.byte	0x20, 0x47, 0x50, 0x55, 0x21, 0x20, 0x25, 0x64, 0x0a, 0x00
.L_0:


//--------------------- .nv.shared.reserved.0     --------------------------
	.section	.nv.shared.reserved.0,"aw",@nobits
	.weak		__nv_reservedSMEM_offset_0_alias
	.size		__nv_reservedSMEM_offset_0_alias, 0, 64
	.other		__nv_reservedSMEM_offset_0_alias,@"STO_CUDA_RESERVED_SHARED STV_DEFAULT"
__nv_reservedSMEM_offset_0_alias:
	.zero		0
	.zero		64


//--------------------- .nv.constant0._Z10cuda_hellov --------------------------
	.section	.nv.constant0._Z10cuda_hellov,"a",@progbits
	.sectionflags	@""
	.align	4
.nv.constant0._Z10cuda_hellov:
	.zero		896


//--------------------- SYMBOLS --------------------------

	.type		.nv.reservedSmem.offset0,@object
	.size		.nv.reservedSmem.offset0,0x4
	.type		vprintf,@function
